	.headerflags	@"EF_CUDA_TEXMODE_UNIFIED EF_CUDA_64BIT_ADDRESS EF_CUDA_ACCELERATORS EF_CUDA_SM90 EF_CUDA_VIRTUAL_SM(EF_CUDA_SM90)"
	.elftype	@"ET_EXEC"


//--------------------- .nv.info                  --------------------------
	.section	.nv.info,"",@"SHT_CUDA_INFO"
	.align	4


	//----- nvinfo : EIATTR_REGCOUNT
	.align		4
        /*0000*/ 	.byte	0x04, 0x2f
        /*0002*/ 	.short	(.L_1 - .L_0)
	.align		4
.L_0:
        /*0004*/ 	.word	index@(triton_poi_fused_silu_1)
        /*0008*/ 	.word	0x0000000a


	//----- nvinfo : EIATTR_MIN_STACK_SIZE
	.align		4
.L_1:
        /*000c*/ 	.byte	0x04, 0x12
        /*000e*/ 	.short	(.L_3 - .L_2)
	.align		4
.L_2:
        /*0010*/ 	.word	index@(triton_poi_fused_silu_1)
        /*0014*/ 	.word	0x00000000


	//----- nvinfo : EIATTR_FRAME_SIZE
	.align		4
.L_3:
        /*0018*/ 	.byte	0x04, 0x11
        /*001a*/ 	.short	(.L_5 - .L_4)
	.align		4
.L_4:
        /*001c*/ 	.word	index@(triton_poi_fused_silu_1)
        /*0020*/ 	.word	0x00000000


	//----- nvinfo : EIATTR_MIN_STACK_SIZE
	.align		4
.L_5:
        /*0024*/ 	.byte	0x04, 0x12
        /*0026*/ 	.short	(.L_7 - .L_6)
	.align		4
.L_6:
        /*0028*/ 	.word	index@(triton_poi_fused_silu_1)
        /*002c*/ 	.word	0x00000000
.L_7:


//--------------------- .nv.info.triton_poi_fused_silu_1 --------------------------
	.section	.nv.info.triton_poi_fused_silu_1,"",@"SHT_CUDA_INFO"
	.sectionflags	@""
	.align	4


	//----- nvinfo : EIATTR_CUDA_API_VERSION
	.align		4
        /*0000*/ 	.byte	0x04, 0x37
        /*0002*/ 	.short	(.L_9 - .L_8)
.L_8:
        /*0004*/ 	.word	0x0000007c


	//----- nvinfo : EIATTR_KPARAM_INFO
	.align		4
.L_9:
        /*0008*/ 	.byte	0x04, 0x17
        /*000a*/ 	.short	(.L_11 - .L_10)
.L_10:
        /*000c*/ 	.word	0x00000000
        /*0010*/ 	.short	0x0002
        /*0012*/ 	.short	0x0010
        /*0014*/ 	.byte	0x00, 0xf0, 0x11, 0x00


	//----- nvinfo : EIATTR_KPARAM_INFO
	.align		4
.L_11:
        /*0018*/ 	.byte	0x04, 0x17
        /*001a*/ 	.short	(.L_13 - .L_12)
.L_12:
        /*001c*/ 	.word	0x00000000
        /*0020*/ 	.short	0x0001
        /*0022*/ 	.short	0x0008
        /*0024*/ 	.byte	0x00, 0xf4, 0x21, 0x00


	//----- nvinfo : EIATTR_KPARAM_INFO
	.align		4
.L_13:
        /*0028*/ 	.byte	0x04, 0x17
        /*002a*/ 	.short	(.L_15 - .L_14)
.L_14:
        /*002c*/ 	.word	0x00000000
        /*0030*/ 	.short	0x0000
        /*0032*/ 	.short	0x0000
        /*0034*/ 	.byte	0x00, 0xf4, 0x21, 0x00


	//----- nvinfo : EIATTR_SPARSE_MMA_MASK
	.align		4
.L_15:
        /*0038*/ 	.byte	0x03, 0x50
        /*003a*/ 	.short	0x0000


	//----- nvinfo : EIATTR_MAXREG_COUNT
	.align		4
        /*003c*/ 	.byte	0x03, 0x1b
        /*003e*/ 	.short	0x00ff


	//----- nvinfo : EIATTR_EXIT_INSTR_OFFSETS
	.align		4
        /*0040*/ 	.byte	0x04, 0x1c
        /*0042*/ 	.short	(.L_17 - .L_16)


	//   ....[0]....
.L_16:
        /*0044*/ 	.word	0x000001e0


	//   ....[1]....
        /*0048*/ 	.word	0x00000200


	//----- nvinfo : EIATTR_REQNTID
	.align		4
.L_17:
        /*004c*/ 	.byte	0x04, 0x10
        /*004e*/ 	.short	(.L_19 - .L_18)
.L_18:
        /*0050*/ 	.word	0x00000080
        /*0054*/ 	.word	0x00000001
        /*0058*/ 	.word	0x00000001


	//----- nvinfo : EIATTR_CRS_STACK_SIZE
	.align		4
.L_19:
        /*005c*/ 	.byte	0x04, 0x1e
        /*005e*/ 	.short	(.L_21 - .L_20)
.L_20:
        /*0060*/ 	.word	0x00000000


	//----- nvinfo : EIATTR_CBANK_PARAM_SIZE
	.align		4
.L_21:
        /*0064*/ 	.byte	0x03, 0x19
        /*0066*/ 	.short	0x0014


	//----- nvinfo : EIATTR_PARAM_CBANK
	.align		4
        /*0068*/ 	.byte	0x04, 0x0a
        /*006a*/ 	.short	(.L_23 - .L_22)
	.align		4
.L_22:
        /*006c*/ 	.word	index@(.nv.constant0.triton_poi_fused_silu_1)
        /*0070*/ 	.short	0x0210
        /*0072*/ 	.short	0x0014


	//----- nvinfo : EIATTR_SW_WAR
	.align		4
.L_23:
        /*0074*/ 	.byte	0x04, 0x36
        /*0076*/ 	.short	(.L_25 - .L_24)
.L_24:
        /*0078*/ 	.word	0x00000008
.L_25:


//--------------------- .nv.callgraph             --------------------------
	.section	.nv.callgraph,"",@"SHT_CUDA_CALLGRAPH"
	.align	4
	.sectionentsize	8
	.align		4
        /*0000*/ 	.word	0x00000000
	.align		4
        /*0004*/ 	.word	0xffffffff
	.align		4
        /*0008*/ 	.word	0x00000000
	.align		4
        /*000c*/ 	.word	0xfffffffe
	.align		4
        /*0010*/ 	.word	0x00000000
	.align		4
        /*0014*/ 	.word	0xfffffffd
	.align		4
        /*0018*/ 	.word	0x00000000
	.align		4
        /*001c*/ 	.word	0xfffffffc


//--------------------- .text.triton_poi_fused_silu_1 --------------------------
	.section	.text.triton_poi_fused_silu_1,"ax",@progbits
	.align	128
        .global         triton_poi_fused_silu_1
        .type           triton_poi_fused_silu_1,@function
        .size           triton_poi_fused_silu_1,(.L_x_3 - triton_poi_fused_silu_1)
        .other          triton_poi_fused_silu_1,@"STO_CUDA_ENTRY STV_DEFAULT"
triton_poi_fused_silu_1:
.text.triton_poi_fused_silu_1:
[----:B------:R-:W0:Y:S02]  /*0000*/  LDC R1, c[0x0][0x28] ;  /* 0x00000a00ff017b82 */ /* 0x000e240000000800 */
[----:B------:R-:W1:Y:S01]  /*0010*/  S2R R0, SR_TID.X ;  /* 0x0000000000007919 */ /* 0x000e620000002100 */
[----:B------:R-:W-:Y:S01]  /*0020*/  ULDC.64 UR4, c[0x0][0x208] ;  /* 0x0000820000047ab9 */ /* 0x000fe20000000a00 */
[----:B------:R-:W-:Y:S01]  /*0030*/  BSSY B0, `(.L_x_0) ;  /* 0x000000a000007945 */ /* 0x000fe20003800000 */
[----:B------:R-:W2:Y:S01]  /*0040*/  S2R R5, SR_CTAID.X ;  /* 0x0000000000057919 */ /* 0x000ea20000002500 */
[----:B-1----:R-:W-:-:S04]  /*0050*/  LOP3.LUT R0, R0, 0x7f, RZ, 0xc0, !PT ;  /* 0x0000007f00007812 */ /* 0x002fc800078ec0ff */
[----:B--2---:R-:W-:Y:S01]  /*0060*/  LEA R5, R5, R0, 0x7 ;  /* 0x0000000005057211 */ /* 0x004fe200078e38ff */
[----:B------:R-:W-:-:S03]  /*0070*/  HFMA2.MMA R0, -RZ, RZ, 0, 0 ;  /* 0x00000000ff007435 */ /* 0x000fc600000001ff */
[----:B------:R-:W-:-:S13]  /*0080*/  ISETP.GE.AND P0, PT, R5, 0x200, PT ;  /* 0x000002000500780c */ /* 0x000fda0003f06270 */
[----:B------:R-:W-:Y:S05]  /*0090*/  @P0 BRA `(.L_x_1) ;  /* 0x00000000000c0947 */ /* 0x000fea0003800000 */
[----:B------:R-:W1:Y:S02]  /*00a0*/  LDC.64 R2, c[0x0][0x210] ;  /* 0x00008400ff027b82 */ /* 0x000e640000000a00 */
[----:B-1----:R-:W-:-:S05]  /*00b0*/  IMAD.WIDE R2, R5, 0x4, R2 ;  /* 0x0000000405027825 */ /* 0x002fca00078e0202 */
[----:B------:R1:W5:Y:S02]  /*00c0*/  LDG.E R0, desc[UR4][R2.64] ;  /* 0x0000000402007981 */ /* 0x000364000c1e1900 */
.L_x_1:
[----:B------:R-:W-:Y:S05]  /*00d0*/  BSYNC B0 ;  /* 0x0000000000007941 */ /* 0x000fea0003800000 */
.L_x_0:
[----:B-1---5:R-:W-:Y:S01]  /*00e0*/  FADD R2, RZ, -R0 ;  /* 0x80000000ff027221 */ /* 0x022fe20000000000 */
[----:B------:R-:W-:-:S03]  /*00f0*/  MOV R7, 0x3e800000 ;  /* 0x3e80000000077802 */ /* 0x000fc60000000f00 */
[----:B------:R-:W-:-:S05]  /*0100*/  FMUL R4, R2, 1.4426950216293334961 ;  /* 0x3fb8aa3b02047820 */ /* 0x000fca0000400000 */
[----:B------:R-:W-:-:S13]  /*0110*/  FSETP.GEU.AND P1, PT, R4, -126, PT ;  /* 0xc2fc00000400780b */ /* 0x000fda0003f2e000 */
[----:B------:R-:W-:-:S04]  /*0120*/  @!P1 FMUL R4, R4, 0.5 ;  /* 0x3f00000004049820 */ /* 0x000fc80000400000 */
[----:B------:R-:W1:Y:S02]  /*0130*/  MUFU.EX2 R2, R4 ;  /* 0x0000000400027308 */ /* 0x000e640000000800 */
[----:B-1----:R-:W-:-:S04]  /*0140*/  @!P1 FMUL R2, R2, R2 ;  /* 0x0000000202029220 */ /* 0x002fc80000400000 */
[----:B------:R-:W-:Y:S02]  /*0150*/  FADD R6, R2, 1 ;  /* 0x3f80000002067421 */ /* 0x000fe40000000000 */
[----:B------:R-:W1:Y:S03]  /*0160*/  LDC.64 R2, c[0x0][0x218] ;  /* 0x00008600ff027b82 */ /* 0x000e660000000a00 */
[----:B------:R-:W-:-:S04]  /*0170*/  FSETP.GT.AND P1, PT, R6, 8.50705917302346158658e+37, PT ;  /* 0x7e8000000600780b */ /* 0x000fc80003f24000 */
[----:B------:R-:W-:-:S09]  /*0180*/  FSEL R7, R7, 1, P1 ;  /* 0x3f80000007077808 */ /* 0x000fd20000800000 */
[----:B------:R-:W-:-:S06]  /*0190*/  @P1 FMUL R6, R6, 0.25 ;  /* 0x3e80000006061820 */ /* 0x000fcc0000400000 */
[----:B------:R-:W2:Y:S01]  /*01a0*/  MUFU.RCP R6, R6 ;  /* 0x0000000600067308 */ /* 0x000ea20000001000 */
[----:B-1----:R-:W-:-:S04]  /*01b0*/  IMAD.WIDE R2, R5, 0x4, R2 ;  /* 0x0000000405027825 */ /* 0x002fc800078e0202 */
[----:B--2---:R-:W-:-:S04]  /*01c0*/  FMUL R7, R6, R7 ;  /* 0x0000000706077220 */ /* 0x004fc80000400000 */
[----:B------:R-:W-:Y:S01]  /*01d0*/  FMUL R7, R7, R0 ;  /* 0x0000000007077220 */ /* 0x000fe20000400000 */
[----:B------:R-:W-:Y:S06]  /*01e0*/  @P0 EXIT ;  /* 0x000000000000094d */ /* 0x000fec0003800000 */
[----:B------:R-:W-:Y:S01]  /*01f0*/  STG.E desc[UR4][R2.64], R7 ;  /* 0x0000000702007986 */ /* 0x000fe2000c101904 */
[----:B------:R-:W-:Y:S05]  /*0200*/  EXIT ;  /* 0x000000000000794d */ /* 0x000fea0003800000 */
.L_x_2:
[----:B------:R-:W-:-:S00]  /*0210*/  BRA `(.L_x_2) ;  /* 0xfffffffc00fc7947 */ /* 0x000fc0000383ffff */
[----:B------:R-:W-:-:S00]  /*0220*/  NOP ;  /* 0x0000000000007918 */ /* 0x000fc00000000000 */
        /* <DEDUP_REMOVED lines=13> */
.L_x_3:


//--------------------- .nv.constant0.triton_poi_fused_silu_1 --------------------------
	.section	.nv.constant0.triton_poi_fused_silu_1,"a",@progbits
	.sectionflags	@""
	.align	4
.nv.constant0.triton_poi_fused_silu_1:
	.zero		548
